//
// Generated by NVIDIA NVVM Compiler
//
// Compiler Build ID: CL-36424714
// Cuda compilation tools, release 13.0, V13.0.88
// Based on NVVM 20.0.0
//

.version 9.0
.target sm_100
.address_size 64

	// .globl	_Z7add_vecPfS_S_

.visible .entry _Z7add_vecPfS_S_(
	.param .u64 .ptr .align 1 _Z7add_vecPfS_S__param_0,
	.param .u64 .ptr .align 1 _Z7add_vecPfS_S__param_1,
	.param .u64 .ptr .align 1 _Z7add_vecPfS_S__param_2
)
{
	.reg .b32 	%r<2>;
	.reg .b32 	%f<4>;
	.reg .b64 	%rd<11>;

	ld.param.u64 	%rd1, [_Z7add_vecPfS_S__param_0];
	ld.param.u64 	%rd2, [_Z7add_vecPfS_S__param_1];
	ld.param.u64 	%rd3, [_Z7add_vecPfS_S__param_2];
	cvta.to.global.u64 	%rd4, %rd3;
	cvta.to.global.u64 	%rd5, %rd2;
	cvta.to.global.u64 	%rd6, %rd1;
	mov.u32 	%r1, %tid.x;
	mul.wide.u32 	%rd7, %r1, 4;
	add.s64 	%rd8, %rd6, %rd7;
	ld.global.f32 	%f1, [%rd8];
	add.s64 	%rd9, %rd5, %rd7;
	ld.global.f32 	%f2, [%rd9];
	add.f32 	%f3, %f1, %f2;
	add.s64 	%rd10, %rd4, %rd7;
	st.global.f32 	[%rd10], %f3;
	ret;

}


// ===== COMPILED SASS (sm_100) =====

	.target	sm_100

	.elftype	@"ET_EXEC"


//--------------------- .note.nv.tkinfo           --------------------------
	.section	.note.nv.tkinfo,"",@"SHT_NOTE"
	.sectionflags	@"SHF_NOTE_NV_TKINFO"
	.tkinfo
        /*0018*/ 	.word	0x00000002
        /*0030*/ 	.string	""
        /*0030*/ 	.string	"ptxas"
        /*0030*/ 	.string	"Cuda compilation tools, release 13.0, V13.0.88"
        /*0030*/ 	.string	"Build cuda_13.0.r13.0/compiler.36424714_0"
        /*0030*/ 	.string	"-arch sm_100 -m 64 "



//--------------------- .note.nv.cuinfo           --------------------------
	.section	.note.nv.cuinfo,"",@"SHT_NOTE"
	.sectionflags	@"SHF_NOTE_NV_CUINFO"
        /*0018*/ 	.short	0x0002
        /*001a*/ 	.short	0x0064
        /*001c*/ 	.short	0x0082
	.zero		2


//--------------------- .nv.info                  --------------------------
	.section	.nv.info,"",@"SHT_CUDA_INFO"
	.align	4


	//----- nvinfo : EIATTR_REGCOUNT
	.align		4
        /*0000*/ 	.byte	0x04, 0x2f
        /*0002*/ 	.short	(.L_1 - .L_0)
	.align		4
.L_0:
        /*0004*/ 	.word	index@(_Z7add_vecPfS_S_)
        /*0008*/ 	.word	0x0000000c


	//----- nvinfo : EIATTR_FRAME_SIZE
	.align		4
.L_1:
        /*000c*/ 	.byte	0x04, 0x11
        /*000e*/ 	.short	(.L_3 - .L_2)
	.align		4
.L_2:
        /*0010*/ 	.word	index@(_Z7add_vecPfS_S_)
        /*0014*/ 	.word	0x00000000


	//----- nvinfo : EIATTR_MIN_STACK_SIZE
	.align		4
.L_3:
        /*0018*/ 	.byte	0x04, 0x12
        /*001a*/ 	.short	(.L_5 - .L_4)
	.align		4
.L_4:
        /*001c*/ 	.word	index@(_Z7add_vecPfS_S_)
        /*0020*/ 	.word	0x00000000
.L_5:


//--------------------- .nv.compat                --------------------------
	.section	.nv.compat,"",@"SHT_CUDA_COMPAT_INFO"
	.align	4
        /*0000*/ 	.byte	0x02, 0x09, 0x00, 0x00, 0x02, 0x02, 0x01, 0x00, 0x02, 0x05, 0x05, 0x00, 0x03, 0x07, 0x01, 0x01
        /*0010*/ 	.byte	0x02, 0x03, 0x00, 0x00, 0x02, 0x06, 0x01, 0x00, 0x04, 0x0b, 0x08, 0x00, 0x09, 0x00, 0x00, 0x00
        /*0020*/ 	.byte	0x00, 0x00, 0x00, 0x00


//--------------------- .nv.info._Z7add_vecPfS_S_ --------------------------
	.section	.nv.info._Z7add_vecPfS_S_,"",@"SHT_CUDA_INFO"
	.sectionflags	@""
	.align	4


	//----- nvinfo : EIATTR_CUDA_API_VERSION
	.align		4
        /*0000*/ 	.byte	0x04, 0x37
        /*0002*/ 	.short	(.L_7 - .L_6)
.L_6:
        /*0004*/ 	.word	0x00000082


	//----- nvinfo : EIATTR_KPARAM_INFO
	.align		4
.L_7:
        /*0008*/ 	.byte	0x04, 0x17
        /*000a*/ 	.short	(.L_9 - .L_8)
.L_8:
        /*000c*/ 	.word	0x00000000
        /*0010*/ 	.short	0x0002
        /*0012*/ 	.short	0x0010
        /*0014*/ 	.byte	0x00, 0xf5, 0x21, 0x00


	//----- nvinfo : EIATTR_KPARAM_INFO
	.align		4
.L_9:
        /*0018*/ 	.byte	0x04, 0x17
        /*001a*/ 	.short	(.L_11 - .L_10)
.L_10:
        /*001c*/ 	.word	0x00000000
        /*0020*/ 	.short	0x0001
        /*0022*/ 	.short	0x0008
        /*0024*/ 	.byte	0x00, 0xf5, 0x21, 0x00


	//----- nvinfo : EIATTR_KPARAM_INFO
	.align		4
.L_11:
        /*0028*/ 	.byte	0x04, 0x17
        /*002a*/ 	.short	(.L_13 - .L_12)
.L_12:
        /*002c*/ 	.word	0x00000000
        /*0030*/ 	.short	0x0000
        /*0032*/ 	.short	0x0000
        /*0034*/ 	.byte	0x00, 0xf5, 0x21, 0x00


	//----- nvinfo : EIATTR_SPARSE_MMA_MASK
	.align		4
.L_13:
        /*0038*/ 	.byte	0x03, 0x50
        /*003a*/ 	.short	0x0000


	//----- nvinfo : EIATTR_MAXREG_COUNT
	.align		4
        /*003c*/ 	.byte	0x03, 0x1b
        /*003e*/ 	.short	0x00ff


	//----- nvinfo : EIATTR_MERCURY_ISA_VERSION
	.align		4
        /*0040*/ 	.byte	0x03, 0x5f
        /*0042*/ 	.short	0x0101


	//----- nvinfo : EIATTR_VRC_CTA_INIT_COUNT
	.align		4
        /*0044*/ 	.byte	0x02, 0x4a
	.zero		1
	.zero		1


	//----- nvinfo : EIATTR_EXIT_INSTR_OFFSETS
	.align		4
        /*0048*/ 	.byte	0x04, 0x1c
        /*004a*/ 	.short	(.L_15 - .L_14)


	//   ....[0]....
.L_14:
        /*004c*/ 	.word	0x000000d0


	//----- nvinfo : EIATTR_CBANK_PARAM_SIZE
	.align		4
.L_15:
        /*0050*/ 	.byte	0x03, 0x19
        /*0052*/ 	.short	0x0018


	//----- nvinfo : EIATTR_PARAM_CBANK
	.align		4
        /*0054*/ 	.byte	0x04, 0x0a
        /*0056*/ 	.short	(.L_17 - .L_16)
	.align		4
.L_16:
        /*0058*/ 	.word	index@(.nv.constant0._Z7add_vecPfS_S_)
        /*005c*/ 	.short	0x0380
        /*005e*/ 	.short	0x0018


	//----- nvinfo : EIATTR_SW_WAR
	.align		4
.L_17:
        /*0060*/ 	.byte	0x04, 0x36
        /*0062*/ 	.short	(.L_19 - .L_18)
.L_18:
        /*0064*/ 	.word	0x00000008
.L_19:


//--------------------- .nv.callgraph             --------------------------
	.section	.nv.callgraph,"",@"SHT_CUDA_CALLGRAPH"
	.align	4
	.sectionentsize	8
	.align		4
        /*0000*/ 	.word	0x00000000
	.align		4
        /*0004*/ 	.word	0xffffffff
	.align		4
        /*0008*/ 	.word	0x00000000
	.align		4
        /*000c*/ 	.word	0xfffffffe
	.align		4
        /*0010*/ 	.word	0x00000000
	.align		4
        /*0014*/ 	.word	0xfffffffd
	.align		4
        /*0018*/ 	.word	0x00000000
	.align		4
        /*001c*/ 	.word	0xfffffffc


//--------------------- .text._Z7add_vecPfS_S_    --------------------------
	.section	.text._Z7add_vecPfS_S_,"ax",@progbits
	.align	128
        .global         _Z7add_vecPfS_S_
        .type           _Z7add_vecPfS_S_,@function
        .size           _Z7add_vecPfS_S_,(.L_x_1 - _Z7add_vecPfS_S_)
        .other          _Z7add_vecPfS_S_,@"STO_CUDA_ENTRY STV_DEFAULT"
_Z7add_vecPfS_S_:
.text._Z7add_vecPfS_S_:
[----:B------:R-:W-:Y:S01]  /*0000*/  LDC R1, c[0x0][0x37c] ;  /* 0x0000df00ff017b82 */ /* 0x000fe20000000800 */
[----:B------:R-:W0:Y:S07]  /*0010*/  S2R R9, SR_TID.X ;  /* 0x0000000000097919 */ /* 0x000e2e0000002100 */
[----:B------:R-:W0:Y:S01]  /*0020*/  LDC.64 R2, c[0x0][0x380] ;  /* 0x0000e000ff027b82 */ /* 0x000e220000000a00 */
[----:B------:R-:W1:Y:S07]  /*0030*/  LDCU.64 UR4, c[0x0][0x358] ;  /* 0x00006b00ff0477ac */ /* 0x000e6e0008000a00 */
[----:B------:R-:W2:Y:S08]  /*0040*/  LDC.64 R4, c[0x0][0x388] ;  /* 0x0000e200ff047b82 */ /* 0x000eb00000000a00 */
[----:B------:R-:W3:Y:S01]  /*0050*/  LDC.64 R6, c[0x0][0x390] ;  /* 0x0000e400ff067b82 */ /* 0x000ee20000000a00 */
[----:B0-----:R-:W-:-:S04]  /*0060*/  IMAD.WIDE.U32 R2, R9, 0x4, R2 ;  /* 0x0000000409027825 */ /* 0x001fc800078e0002 */
[C---:B--2---:R-:W-:Y:S02]  /*0070*/  IMAD.WIDE.U32 R4, R9.reuse, 0x4, R4 ;  /* 0x0000000409047825 */ /* 0x044fe400078e0004 */
[----:B-1----:R-:W2:Y:S04]  /*0080*/  LDG.E R2, desc[UR4][R2.64] ;  /* 0x0000000402027981 */ /* 0x002ea8000c1e1900 */
[----:B------:R-:W2:Y:S01]  /*0090*/  LDG.E R5, desc[UR4][R4.64] ;  /* 0x0000000404057981 */ /* 0x000ea2000c1e1900 */
[----:B---3--:R-:W-:-:S04]  /*00a0*/  IMAD.WIDE.U32 R6, R9, 0x4, R6 ;  /* 0x0000000409067825 */ /* 0x008fc800078e0006 */
[----:B--2---:R-:W-:-:S05]  /*00b0*/  FADD R9, R2, R5 ;  /* 0x0000000502097221 */ /* 0x004fca0000000000 */
[----:B------:R-:W-:Y:S01]  /*00c0*/  STG.E desc[UR4][R6.64], R9 ;  /* 0x0000000906007986 */ /* 0x000fe2000c101904 */
[----:B------:R-:W-:Y:S05]  /*00d0*/  EXIT ;  /* 0x000000000000794d */ /* 0x000fea0003800000 */
.L_x_0:
[----:B------:R-:W-:-:S00]  /*00e0*/  BRA `(.L_x_0) ;  /* 0xfffffffc00fc7947 */ /* 0x000fc0000383ffff */
[----:B------:R-:W-:-:S00]  /*00f0*/  NOP ;  /* 0x0000000000007918 */ /* 0x000fc00000000000 */
        /* <DEDUP_REMOVED lines=8> */
.L_x_1:


//--------------------- .nv.shared.reserved.0     --------------------------
	.section	.nv.shared.reserved.0,"aw",@nobits
	.weak		__nv_reservedSMEM_offset_0_alias
	.size		__nv_reservedSMEM_offset_0_alias, 0, 64
	.other		__nv_reservedSMEM_offset_0_alias,@"STO_CUDA_RESERVED_SHARED STV_DEFAULT"
__nv_reservedSMEM_offset_0_alias:
	.zero		0
	.zero		64


//--------------------- .nv.constant0._Z7add_vecPfS_S_ --------------------------
	.section	.nv.constant0._Z7add_vecPfS_S_,"a",@progbits
	.sectionflags	@""
	.align	4
.nv.constant0._Z7add_vecPfS_S_:
	.zero		920


//--------------------- SYMBOLS --------------------------

	.type		.nv.reservedSmem.offset0,@object
	.size		.nv.reservedSmem.offset0,0x4
